//
// Generated by NVIDIA NVVM Compiler
//
// Compiler Build ID: CL-36424714
// Cuda compilation tools, release 13.0, V13.0.88
// Based on NVVM 20.0.0
//

.version 9.0
.target sm_100
.address_size 64

	// .globl	_Z12sumReductionPiS_i
.extern .shared .align 16 .b8 sharedData[];

.visible .entry _Z12sumReductionPiS_i(
	.param .u64 .ptr .align 1 _Z12sumReductionPiS_i_param_0,
	.param .u64 .ptr .align 1 _Z12sumReductionPiS_i_param_1,
	.param .u32 _Z12sumReductionPiS_i_param_2
)
{
	.reg .pred 	%p<6>;
	.reg .b32 	%r<22>;
	.reg .b64 	%rd<9>;

	ld.param.u64 	%rd1, [_Z12sumReductionPiS_i_param_0];
	ld.param.u64 	%rd2, [_Z12sumReductionPiS_i_param_1];
	ld.param.u32 	%r11, [_Z12sumReductionPiS_i_param_2];
	mov.u32 	%r1, %tid.x;
	mov.u32 	%r2, %ctaid.x;
	mov.u32 	%r21, %ntid.x;
	mad.lo.s32 	%r4, %r2, %r21, %r1;
	setp.ge.s32 	%p1, %r4, %r11;
	mov.b32 	%r20, 0;
	@%p1 bra 	$L__BB0_2;
	cvta.to.global.u64 	%rd3, %rd1;
	mul.wide.s32 	%rd4, %r4, 4;
	add.s64 	%rd5, %rd3, %rd4;
	ld.global.u32 	%r20, [%rd5];
$L__BB0_2:
	shl.b32 	%r12, %r1, 2;
	mov.u32 	%r13, sharedData;
	add.s32 	%r7, %r13, %r12;
	st.shared.u32 	[%r7], %r20;
	bar.sync 	0;
	setp.lt.u32 	%p2, %r21, 2;
	@%p2 bra 	$L__BB0_6;
$L__BB0_3:
	shr.u32 	%r9, %r21, 1;
	setp.ge.u32 	%p3, %r1, %r9;
	@%p3 bra 	$L__BB0_5;
	shl.b32 	%r14, %r9, 2;
	add.s32 	%r15, %r7, %r14;
	ld.shared.u32 	%r16, [%r15];
	ld.shared.u32 	%r17, [%r7];
	add.s32 	%r18, %r17, %r16;
	st.shared.u32 	[%r7], %r18;
$L__BB0_5:
	bar.sync 	0;
	setp.gt.u32 	%p4, %r21, 3;
	mov.u32 	%r21, %r9;
	@%p4 bra 	$L__BB0_3;
$L__BB0_6:
	setp.ne.s32 	%p5, %r1, 0;
	@%p5 bra 	$L__BB0_8;
	ld.shared.u32 	%r19, [sharedData];
	cvta.to.global.u64 	%rd6, %rd2;
	mul.wide.u32 	%rd7, %r2, 4;
	add.s64 	%rd8, %rd6, %rd7;
	st.global.u32 	[%rd8], %r19;
$L__BB0_8:
	ret;

}


// ===== COMPILED SASS (sm_100) =====

	.target	sm_100

	.elftype	@"ET_EXEC"


//--------------------- .note.nv.tkinfo           --------------------------
	.section	.note.nv.tkinfo,"",@"SHT_NOTE"
	.sectionflags	@"SHF_NOTE_NV_TKINFO"
	.tkinfo
        /*0018*/ 	.word	0x00000002
        /*0030*/ 	.string	""
        /*0030*/ 	.string	"ptxas"
        /*0030*/ 	.string	"Cuda compilation tools, release 13.0, V13.0.88"
        /*0030*/ 	.string	"Build cuda_13.0.r13.0/compiler.36424714_0"
        /*0030*/ 	.string	"-arch sm_100 -m 64 "



//--------------------- .note.nv.cuinfo           --------------------------
	.section	.note.nv.cuinfo,"",@"SHT_NOTE"
	.sectionflags	@"SHF_NOTE_NV_CUINFO"
        /*0018*/ 	.short	0x0002
        /*001a*/ 	.short	0x0064
        /*001c*/ 	.short	0x0082
	.zero		2


//--------------------- .nv.info                  --------------------------
	.section	.nv.info,"",@"SHT_CUDA_INFO"
	.align	4


	//----- nvinfo : EIATTR_REGCOUNT
	.align		4
        /*0000*/ 	.byte	0x04, 0x2f
        /*0002*/ 	.short	(.L_1 - .L_0)
	.align		4
.L_0:
        /*0004*/ 	.word	index@(_Z12sumReductionPiS_i)
        /*0008*/ 	.word	0x0000000b


	//----- nvinfo : EIATTR_FRAME_SIZE
	.align		4
.L_1:
        /*000c*/ 	.byte	0x04, 0x11
        /*000e*/ 	.short	(.L_3 - .L_2)
	.align		4
.L_2:
        /*0010*/ 	.word	index@(_Z12sumReductionPiS_i)
        /*0014*/ 	.word	0x00000000


	//----- nvinfo : EIATTR_MIN_STACK_SIZE
	.align		4
.L_3:
        /*0018*/ 	.byte	0x04, 0x12
        /*001a*/ 	.short	(.L_5 - .L_4)
	.align		4
.L_4:
        /*001c*/ 	.word	index@(_Z12sumReductionPiS_i)
        /*0020*/ 	.word	0x00000000
.L_5:


//--------------------- .nv.compat                --------------------------
	.section	.nv.compat,"",@"SHT_CUDA_COMPAT_INFO"
	.align	4
        /*0000*/ 	.byte	0x02, 0x09, 0x00, 0x00, 0x02, 0x02, 0x01, 0x00, 0x02, 0x05, 0x05, 0x00, 0x03, 0x07, 0x01, 0x01
        /*0010*/ 	.byte	0x02, 0x03, 0x00, 0x00, 0x02, 0x06, 0x01, 0x00, 0x04, 0x0b, 0x08, 0x00, 0x09, 0x00, 0x00, 0x00
        /*0020*/ 	.byte	0x00, 0x00, 0x00, 0x00


//--------------------- .nv.info._Z12sumReductionPiS_i --------------------------
	.section	.nv.info._Z12sumReductionPiS_i,"",@"SHT_CUDA_INFO"
	.sectionflags	@""
	.align	4


	//----- nvinfo : EIATTR_CUDA_API_VERSION
	.align		4
        /*0000*/ 	.byte	0x04, 0x37
        /*0002*/ 	.short	(.L_7 - .L_6)
.L_6:
        /*0004*/ 	.word	0x00000082


	//----- nvinfo : EIATTR_KPARAM_INFO
	.align		4
.L_7:
        /*0008*/ 	.byte	0x04, 0x17
        /*000a*/ 	.short	(.L_9 - .L_8)
.L_8:
        /*000c*/ 	.word	0x00000000
        /*0010*/ 	.short	0x0002
        /*0012*/ 	.short	0x0010
        /*0014*/ 	.byte	0x00, 0xf0, 0x11, 0x00


	//----- nvinfo : EIATTR_KPARAM_INFO
	.align		4
.L_9:
        /*0018*/ 	.byte	0x04, 0x17
        /*001a*/ 	.short	(.L_11 - .L_10)
.L_10:
        /*001c*/ 	.word	0x00000000
        /*0020*/ 	.short	0x0001
        /*0022*/ 	.short	0x0008
        /*0024*/ 	.byte	0x00, 0xf5, 0x21, 0x00


	//----- nvinfo : EIATTR_KPARAM_INFO
	.align		4
.L_11:
        /*0028*/ 	.byte	0x04, 0x17
        /*002a*/ 	.short	(.L_13 - .L_12)
.L_12:
        /*002c*/ 	.word	0x00000000
        /*0030*/ 	.short	0x0000
        /*0032*/ 	.short	0x0000
        /*0034*/ 	.byte	0x00, 0xf5, 0x21, 0x00


	//----- nvinfo : EIATTR_SPARSE_MMA_MASK
	.align		4
.L_13:
        /*0038*/ 	.byte	0x03, 0x50
        /*003a*/ 	.short	0x0000


	//----- nvinfo : EIATTR_MAXREG_COUNT
	.align		4
        /*003c*/ 	.byte	0x03, 0x1b
        /*003e*/ 	.short	0x00ff


	//----- nvinfo : EIATTR_NUM_BARRIERS
	.align		4
        /*0040*/ 	.byte	0x02, 0x4c
        /*0042*/ 	.byte	0x01
	.zero		1


	//----- nvinfo : EIATTR_MERCURY_ISA_VERSION
	.align		4
        /*0044*/ 	.byte	0x03, 0x5f
        /*0046*/ 	.short	0x0101


	//----- nvinfo : EIATTR_VRC_CTA_INIT_COUNT
	.align		4
        /*0048*/ 	.byte	0x02, 0x4a
	.zero		1
	.zero		1


	//----- nvinfo : EIATTR_EXIT_INSTR_OFFSETS
	.align		4
        /*004c*/ 	.byte	0x04, 0x1c
        /*004e*/ 	.short	(.L_15 - .L_14)


	//   ....[0]....
.L_14:
        /*0050*/ 	.word	0x00000210


	//   ....[1]....
        /*0054*/ 	.word	0x00000290


	//----- nvinfo : EIATTR_CBANK_PARAM_SIZE
	.align		4
.L_15:
        /*0058*/ 	.byte	0x03, 0x19
        /*005a*/ 	.short	0x0014


	//----- nvinfo : EIATTR_PARAM_CBANK
	.align		4
        /*005c*/ 	.byte	0x04, 0x0a
        /*005e*/ 	.short	(.L_17 - .L_16)
	.align		4
.L_16:
        /*0060*/ 	.word	index@(.nv.constant0._Z12sumReductionPiS_i)
        /*0064*/ 	.short	0x0380
        /*0066*/ 	.short	0x0014


	//----- nvinfo : EIATTR_SW_WAR
	.align		4
.L_17:
        /*0068*/ 	.byte	0x04, 0x36
        /*006a*/ 	.short	(.L_19 - .L_18)
.L_18:
        /*006c*/ 	.word	0x00000008
.L_19:


//--------------------- .nv.callgraph             --------------------------
	.section	.nv.callgraph,"",@"SHT_CUDA_CALLGRAPH"
	.align	4
	.sectionentsize	8
	.align		4
        /*0000*/ 	.word	0x00000000
	.align		4
        /*0004*/ 	.word	0xffffffff
	.align		4
        /*0008*/ 	.word	0x00000000
	.align		4
        /*000c*/ 	.word	0xfffffffe
	.align		4
        /*0010*/ 	.word	0x00000000
	.align		4
        /*0014*/ 	.word	0xfffffffd
	.align		4
        /*0018*/ 	.word	0x00000000
	.align		4
        /*001c*/ 	.word	0xfffffffc


//--------------------- .text._Z12sumReductionPiS_i --------------------------
	.section	.text._Z12sumReductionPiS_i,"ax",@progbits
	.align	128
        .global         _Z12sumReductionPiS_i
        .type           _Z12sumReductionPiS_i,@function
        .size           _Z12sumReductionPiS_i,(.L_x_3 - _Z12sumReductionPiS_i)
        .other          _Z12sumReductionPiS_i,@"STO_CUDA_ENTRY STV_DEFAULT"
_Z12sumReductionPiS_i:
.text._Z12sumReductionPiS_i:
[----:B------:R-:W-:Y:S01]  /*0000*/  LDC R1, c[0x0][0x37c] ;  /* 0x0000df00ff017b82 */ /* 0x000fe20000000800 */
[----:B------:R-:W0:Y:S01]  /*0010*/  S2R R6, SR_TID.X ;  /* 0x0000000000067919 */ /* 0x000e220000002100 */
[----:B------:R-:W0:Y:S01]  /*0020*/  LDCU UR8, c[0x0][0x360] ;  /* 0x00006c00ff0877ac */ /* 0x000e220008000800 */
[----:B------:R-:W-:Y:S01]  /*0030*/  IMAD.MOV.U32 R4, RZ, RZ, RZ ;  /* 0x000000ffff047224 */ /* 0x000fe200078e00ff */
[----:B------:R-:W0:Y:S01]  /*0040*/  S2R R7, SR_CTAID.X ;  /* 0x0000000000077919 */ /* 0x000e220000002500 */
[----:B------:R-:W1:Y:S01]  /*0050*/  LDCU UR4, c[0x0][0x390] ;  /* 0x00007200ff0477ac */ /* 0x000e620008000800 */
[----:B------:R-:W2:Y:S01]  /*0060*/  LDCU.64 UR6, c[0x0][0x358] ;  /* 0x00006b00ff0677ac */ /* 0x000ea20008000a00 */
[----:B0-----:R-:W-:-:S05]  /*0070*/  IMAD R5, R7, UR8, R6 ;  /* 0x0000000807057c24 */ /* 0x001fca000f8e0206 */
[----:B-1----:R-:W-:-:S13]  /*0080*/  ISETP.GE.AND P0, PT, R5, UR4, PT ;  /* 0x0000000405007c0c */ /* 0x002fda000bf06270 */
[----:B------:R-:W0:Y:S02]  /*0090*/  @!P0 LDC.64 R2, c[0x0][0x380] ;  /* 0x0000e000ff028b82 */ /* 0x000e240000000a00 */
[----:B0-----:R-:W-:-:S05]  /*00a0*/  @!P0 IMAD.WIDE R2, R5, 0x4, R2 ;  /* 0x0000000405028825 */ /* 0x001fca00078e0202 */
[----:B--2---:R-:W2:Y:S01]  /*00b0*/  @!P0 LDG.E R4, desc[UR6][R2.64] ;  /* 0x0000000602048981 */ /* 0x004ea2000c1e1900 */
[----:B------:R-:W0:Y:S01]  /*00c0*/  S2UR UR5, SR_CgaCtaId ;  /* 0x00000000000579c3 */ /* 0x000e220000008800 */
[----:B------:R-:W-:Y:S01]  /*00d0*/  IMAD.U32 R0, RZ, RZ, UR8 ;  /* 0x00000008ff007e24 */ /* 0x000fe2000f8e00ff */
[----:B------:R-:W-:Y:S01]  /*00e0*/  UMOV UR4, 0x400 ;  /* 0x0000040000047882 */ /* 0x000fe20000000000 */
[----:B------:R-:W-:-:S03]  /*00f0*/  ISETP.NE.AND P0, PT, R6, RZ, PT ;  /* 0x000000ff0600720c */ /* 0x000fc60003f05270 */
[----:B------:R-:W-:Y:S01]  /*0100*/  ISETP.GE.U32.AND P1, PT, R0, 0x2, PT ;  /* 0x000000020000780c */ /* 0x000fe20003f26070 */
[----:B0-----:R-:W-:-:S06]  /*0110*/  ULEA UR4, UR5, UR4, 0x18 ;  /* 0x0000000405047291 */ /* 0x001fcc000f8ec0ff */
[----:B------:R-:W-:-:S05]  /*0120*/  LEA R5, R6, UR4, 0x2 ;  /* 0x0000000406057c11 */ /* 0x000fca000f8e10ff */
[----:B--2---:R0:W-:Y:S01]  /*0130*/  STS [R5], R4 ;  /* 0x0000000405007388 */ /* 0x0041e20000000800 */
[----:B------:R-:W-:Y:S06]  /*0140*/  BAR.SYNC.DEFER_BLOCKING 0x0 ;  /* 0x0000000000007b1d */ /* 0x000fec0000010000 */
[----:B------:R-:W-:Y:S05]  /*0150*/  @!P1 BRA `(.L_x_0) ;  /* 0x00000000002c9947 */ /* 0x000fea0003800000 */
.L_x_1:
[----:B------:R-:W-:-:S04]  /*0160*/  SHF.R.U32.HI R8, RZ, 0x1, R0 ;  /* 0x00000001ff087819 */ /* 0x000fc80000011600 */
[----:B------:R-:W-:-:S13]  /*0170*/  ISETP.GE.U32.AND P1, PT, R6, R8, PT ;  /* 0x000000080600720c */ /* 0x000fda0003f26070 */
[----:B------:R-:W-:Y:S01]  /*0180*/  @!P1 LEA R2, R8, R5, 0x2 ;  /* 0x0000000508029211 */ /* 0x000fe200078e10ff */
[----:B------:R-:W-:Y:S05]  /*0190*/  @!P1 LDS R3, [R5] ;  /* 0x0000000005039984 */ /* 0x000fea0000000800 */
[----:B------:R-:W0:Y:S02]  /*01a0*/  @!P1 LDS R2, [R2] ;  /* 0x0000000002029984 */ /* 0x000e240000000800 */
[----:B0-----:R-:W-:-:S05]  /*01b0*/  @!P1 IMAD.IADD R4, R2, 0x1, R3 ;  /* 0x0000000102049824 */ /* 0x001fca00078e0203 */
[----:B------:R1:W-:Y:S01]  /*01c0*/  @!P1 STS [R5], R4 ;  /* 0x0000000405009388 */ /* 0x0003e20000000800 */
[----:B------:R-:W-:Y:S01]  /*01d0*/  BAR.SYNC.DEFER_BLOCKING 0x0 ;  /* 0x0000000000007b1d */ /* 0x000fe20000010000 */
[----:B------:R-:W-:Y:S02]  /*01e0*/  ISETP.GT.U32.AND P1, PT, R0, 0x3, PT ;  /* 0x000000030000780c */ /* 0x000fe40003f24070 */
[----:B------:R-:W-:-:S11]  /*01f0*/  MOV R0, R8 ;  /* 0x0000000800007202 */ /* 0x000fd60000000f00 */
[----:B-1----:R-:W-:Y:S05]  /*0200*/  @P1 BRA `(.L_x_1) ;  /* 0xfffffffc00d41947 */ /* 0x002fea000383ffff */
.L_x_0:
[----:B------:R-:W-:Y:S05]  /*0210*/  @P0 EXIT ;  /* 0x000000000000094d */ /* 0x000fea0003800000 */
[----:B------:R-:W1:Y:S01]  /*0220*/  S2UR UR5, SR_CgaCtaId ;  /* 0x00000000000579c3 */ /* 0x000e620000008800 */
[----:B------:R-:W-:-:S07]  /*0230*/  UMOV UR4, 0x400 ;  /* 0x0000040000047882 */ /* 0x000fce0000000000 */
[----:B------:R-:W2:Y:S01]  /*0240*/  LDC.64 R2, c[0x0][0x388] ;  /* 0x0000e200ff027b82 */ /* 0x000ea20000000a00 */
[----:B-1----:R-:W-:Y:S01]  /*0250*/  ULEA UR4, UR5, UR4, 0x18 ;  /* 0x0000000405047291 */ /* 0x002fe2000f8ec0ff */
[----:B--2---:R-:W-:-:S08]  /*0260*/  IMAD.WIDE.U32 R2, R7, 0x4, R2 ;  /* 0x0000000407027825 */ /* 0x004fd000078e0002 */
[----:B0-----:R-:W0:Y:S04]  /*0270*/  LDS R5, [UR4] ;  /* 0x00000004ff057984 */ /* 0x001e280008000800 */
[----:B0-----:R-:W-:Y:S01]  /*0280*/  STG.E desc[UR6][R2.64], R5 ;  /* 0x0000000502007986 */ /* 0x001fe2000c101906 */
[----:B------:R-:W-:Y:S05]  /*0290*/  EXIT ;  /* 0x000000000000794d */ /* 0x000fea0003800000 */
.L_x_2:
[----:B------:R-:W-:-:S00]  /*02a0*/  BRA `(.L_x_2) ;  /* 0xfffffffc00fc7947 */ /* 0x000fc0000383ffff */
[----:B------:R-:W-:-:S00]  /*02b0*/  NOP ;  /* 0x0000000000007918 */ /* 0x000fc00000000000 */
        /* <DEDUP_REMOVED lines=12> */
.L_x_3:


//--------------------- .nv.shared._Z12sumReductionPiS_i --------------------------
	.section	.nv.shared._Z12sumReductionPiS_i,"aw",@nobits
	.sectionflags	@""
	.align	16
	.zero		1024


//--------------------- .nv.shared.reserved.0     --------------------------
	.section	.nv.shared.reserved.0,"aw",@nobits
	.weak		__nv_reservedSMEM_offset_0_alias
	.size		__nv_reservedSMEM_offset_0_alias, 0, 64
	.other		__nv_reservedSMEM_offset_0_alias,@"STO_CUDA_RESERVED_SHARED STV_DEFAULT"
__nv_reservedSMEM_offset_0_alias:
	.zero		0
	.zero		64


//--------------------- .nv.constant0._Z12sumReductionPiS_i --------------------------
	.section	.nv.constant0._Z12sumReductionPiS_i,"a",@progbits
	.sectionflags	@""
	.align	4
.nv.constant0._Z12sumReductionPiS_i:
	.zero		916


//--------------------- SYMBOLS --------------------------

	.type		.nv.reservedSmem.offset0,@object
	.size		.nv.reservedSmem.offset0,0x4
	.type		.nv.reservedSmem.cap,@object
	.size		.nv.reservedSmem.cap,0x4
